//
// Generated by NVIDIA NVVM Compiler
//
// Compiler Build ID: CL-36424714
// Cuda compilation tools, release 13.0, V13.0.88
// Based on NVVM 20.0.0
//

.version 9.0
.target sm_100
.address_size 64

	// .globl	_Z22spmv_csr_scalar_kerneliPiPfS0_S0_S_

.visible .entry _Z22spmv_csr_scalar_kerneliPiPfS0_S0_S_(
	.param .u32 _Z22spmv_csr_scalar_kerneliPiPfS0_S0_S__param_0,
	.param .u64 .ptr .align 1 _Z22spmv_csr_scalar_kerneliPiPfS0_S0_S__param_1,
	.param .u64 .ptr .align 1 _Z22spmv_csr_scalar_kerneliPiPfS0_S0_S__param_2,
	.param .u64 .ptr .align 1 _Z22spmv_csr_scalar_kerneliPiPfS0_S0_S__param_3,
	.param .u64 .ptr .align 1 _Z22spmv_csr_scalar_kerneliPiPfS0_S0_S__param_4,
	.param .u64 .ptr .align 1 _Z22spmv_csr_scalar_kerneliPiPfS0_S0_S__param_5
)
{
	.reg .pred 	%p<11>;
	.reg .b32 	%r<65>;
	.reg .b32 	%f<114>;
	.reg .b64 	%rd<87>;

	ld.param.u32 	%r23, [_Z22spmv_csr_scalar_kerneliPiPfS0_S0_S__param_0];
	ld.param.u64 	%rd6, [_Z22spmv_csr_scalar_kerneliPiPfS0_S0_S__param_1];
	ld.param.u64 	%rd7, [_Z22spmv_csr_scalar_kerneliPiPfS0_S0_S__param_2];
	ld.param.u64 	%rd8, [_Z22spmv_csr_scalar_kerneliPiPfS0_S0_S__param_3];
	ld.param.u64 	%rd9, [_Z22spmv_csr_scalar_kerneliPiPfS0_S0_S__param_4];
	ld.param.u64 	%rd10, [_Z22spmv_csr_scalar_kerneliPiPfS0_S0_S__param_5];
	cvta.to.global.u64 	%rd1, %rd9;
	cvta.to.global.u64 	%rd2, %rd10;
	cvta.to.global.u64 	%rd3, %rd8;
	mov.u32 	%r24, %ntid.x;
	mov.u32 	%r25, %ctaid.x;
	mov.u32 	%r26, %tid.x;
	mad.lo.s32 	%r1, %r24, %r25, %r26;
	setp.ge.s32 	%p1, %r1, %r23;
	@%p1 bra 	$L__BB0_15;
	cvta.to.global.u64 	%rd11, %rd6;
	mul.wide.s32 	%rd12, %r1, 4;
	add.s64 	%rd13, %rd11, %rd12;
	ld.global.u32 	%r60, [%rd13];
	ld.global.u32 	%r3, [%rd13+4];
	setp.ge.s32 	%p2, %r60, %r3;
	mov.f32 	%f113, 0f00000000;
	@%p2 bra 	$L__BB0_14;
	sub.s32 	%r4, %r3, %r60;
	and.b32  	%r5, %r4, 15;
	sub.s32 	%r27, %r60, %r3;
	setp.gt.u32 	%p3, %r27, -16;
	mov.f32 	%f113, 0f00000000;
	@%p3 bra 	$L__BB0_5;
	and.b32  	%r28, %r4, -16;
	neg.s32 	%r58, %r28;
	add.s64 	%rd4, %rd3, 32;
	add.s64 	%rd5, %rd2, 32;
	mov.f32 	%f113, 0f00000000;
$L__BB0_4:
	.pragma "nounroll";
	mul.wide.s32 	%rd14, %r60, 4;
	add.s64 	%rd15, %rd4, %rd14;
	add.s64 	%rd16, %rd5, %rd14;
	ld.global.f32 	%f18, [%rd15+-32];
	ld.global.u32 	%r29, [%rd16+-32];
	mul.wide.s32 	%rd17, %r29, 4;
	add.s64 	%rd18, %rd1, %rd17;
	ld.global.f32 	%f19, [%rd18];
	fma.rn.f32 	%f20, %f18, %f19, %f113;
	ld.global.f32 	%f21, [%rd15+-28];
	ld.global.u32 	%r30, [%rd16+-28];
	mul.wide.s32 	%rd19, %r30, 4;
	add.s64 	%rd20, %rd1, %rd19;
	ld.global.f32 	%f22, [%rd20];
	fma.rn.f32 	%f23, %f21, %f22, %f20;
	ld.global.f32 	%f24, [%rd15+-24];
	ld.global.u32 	%r31, [%rd16+-24];
	mul.wide.s32 	%rd21, %r31, 4;
	add.s64 	%rd22, %rd1, %rd21;
	ld.global.f32 	%f25, [%rd22];
	fma.rn.f32 	%f26, %f24, %f25, %f23;
	ld.global.f32 	%f27, [%rd15+-20];
	ld.global.u32 	%r32, [%rd16+-20];
	mul.wide.s32 	%rd23, %r32, 4;
	add.s64 	%rd24, %rd1, %rd23;
	ld.global.f32 	%f28, [%rd24];
	fma.rn.f32 	%f29, %f27, %f28, %f26;
	ld.global.f32 	%f30, [%rd15+-16];
	ld.global.u32 	%r33, [%rd16+-16];
	mul.wide.s32 	%rd25, %r33, 4;
	add.s64 	%rd26, %rd1, %rd25;
	ld.global.f32 	%f31, [%rd26];
	fma.rn.f32 	%f32, %f30, %f31, %f29;
	ld.global.f32 	%f33, [%rd15+-12];
	ld.global.u32 	%r34, [%rd16+-12];
	mul.wide.s32 	%rd27, %r34, 4;
	add.s64 	%rd28, %rd1, %rd27;
	ld.global.f32 	%f34, [%rd28];
	fma.rn.f32 	%f35, %f33, %f34, %f32;
	ld.global.f32 	%f36, [%rd15+-8];
	ld.global.u32 	%r35, [%rd16+-8];
	mul.wide.s32 	%rd29, %r35, 4;
	add.s64 	%rd30, %rd1, %rd29;
	ld.global.f32 	%f37, [%rd30];
	fma.rn.f32 	%f38, %f36, %f37, %f35;
	ld.global.f32 	%f39, [%rd15+-4];
	ld.global.u32 	%r36, [%rd16+-4];
	mul.wide.s32 	%rd31, %r36, 4;
	add.s64 	%rd32, %rd1, %rd31;
	ld.global.f32 	%f40, [%rd32];
	fma.rn.f32 	%f41, %f39, %f40, %f38;
	ld.global.f32 	%f42, [%rd15];
	ld.global.u32 	%r37, [%rd16];
	mul.wide.s32 	%rd33, %r37, 4;
	add.s64 	%rd34, %rd1, %rd33;
	ld.global.f32 	%f43, [%rd34];
	fma.rn.f32 	%f44, %f42, %f43, %f41;
	ld.global.f32 	%f45, [%rd15+4];
	ld.global.u32 	%r38, [%rd16+4];
	mul.wide.s32 	%rd35, %r38, 4;
	add.s64 	%rd36, %rd1, %rd35;
	ld.global.f32 	%f46, [%rd36];
	fma.rn.f32 	%f47, %f45, %f46, %f44;
	ld.global.f32 	%f48, [%rd15+8];
	ld.global.u32 	%r39, [%rd16+8];
	mul.wide.s32 	%rd37, %r39, 4;
	add.s64 	%rd38, %rd1, %rd37;
	ld.global.f32 	%f49, [%rd38];
	fma.rn.f32 	%f50, %f48, %f49, %f47;
	ld.global.f32 	%f51, [%rd15+12];
	ld.global.u32 	%r40, [%rd16+12];
	mul.wide.s32 	%rd39, %r40, 4;
	add.s64 	%rd40, %rd1, %rd39;
	ld.global.f32 	%f52, [%rd40];
	fma.rn.f32 	%f53, %f51, %f52, %f50;
	ld.global.f32 	%f54, [%rd15+16];
	ld.global.u32 	%r41, [%rd16+16];
	mul.wide.s32 	%rd41, %r41, 4;
	add.s64 	%rd42, %rd1, %rd41;
	ld.global.f32 	%f55, [%rd42];
	fma.rn.f32 	%f56, %f54, %f55, %f53;
	ld.global.f32 	%f57, [%rd15+20];
	ld.global.u32 	%r42, [%rd16+20];
	mul.wide.s32 	%rd43, %r42, 4;
	add.s64 	%rd44, %rd1, %rd43;
	ld.global.f32 	%f58, [%rd44];
	fma.rn.f32 	%f59, %f57, %f58, %f56;
	ld.global.f32 	%f60, [%rd15+24];
	ld.global.u32 	%r43, [%rd16+24];
	mul.wide.s32 	%rd45, %r43, 4;
	add.s64 	%rd46, %rd1, %rd45;
	ld.global.f32 	%f61, [%rd46];
	fma.rn.f32 	%f62, %f60, %f61, %f59;
	ld.global.f32 	%f63, [%rd15+28];
	ld.global.u32 	%r44, [%rd16+28];
	mul.wide.s32 	%rd47, %r44, 4;
	add.s64 	%rd48, %rd1, %rd47;
	ld.global.f32 	%f64, [%rd48];
	fma.rn.f32 	%f113, %f63, %f64, %f62;
	add.s32 	%r60, %r60, 16;
	add.s32 	%r58, %r58, 16;
	setp.ne.s32 	%p4, %r58, 0;
	@%p4 bra 	$L__BB0_4;
$L__BB0_5:
	setp.eq.s32 	%p5, %r5, 0;
	@%p5 bra 	$L__BB0_14;
	and.b32  	%r12, %r4, 7;
	setp.lt.u32 	%p6, %r5, 8;
	@%p6 bra 	$L__BB0_8;
	mul.wide.s32 	%rd49, %r60, 4;
	add.s64 	%rd50, %rd3, %rd49;
	ld.global.f32 	%f66, [%rd50];
	add.s64 	%rd51, %rd2, %rd49;
	ld.global.u32 	%r45, [%rd51];
	mul.wide.s32 	%rd52, %r45, 4;
	add.s64 	%rd53, %rd1, %rd52;
	ld.global.f32 	%f67, [%rd53];
	fma.rn.f32 	%f68, %f66, %f67, %f113;
	ld.global.f32 	%f69, [%rd50+4];
	ld.global.u32 	%r46, [%rd51+4];
	mul.wide.s32 	%rd54, %r46, 4;
	add.s64 	%rd55, %rd1, %rd54;
	ld.global.f32 	%f70, [%rd55];
	fma.rn.f32 	%f71, %f69, %f70, %f68;
	ld.global.f32 	%f72, [%rd50+8];
	ld.global.u32 	%r47, [%rd51+8];
	mul.wide.s32 	%rd56, %r47, 4;
	add.s64 	%rd57, %rd1, %rd56;
	ld.global.f32 	%f73, [%rd57];
	fma.rn.f32 	%f74, %f72, %f73, %f71;
	ld.global.f32 	%f75, [%rd50+12];
	ld.global.u32 	%r48, [%rd51+12];
	mul.wide.s32 	%rd58, %r48, 4;
	add.s64 	%rd59, %rd1, %rd58;
	ld.global.f32 	%f76, [%rd59];
	fma.rn.f32 	%f77, %f75, %f76, %f74;
	ld.global.f32 	%f78, [%rd50+16];
	ld.global.u32 	%r49, [%rd51+16];
	mul.wide.s32 	%rd60, %r49, 4;
	add.s64 	%rd61, %rd1, %rd60;
	ld.global.f32 	%f79, [%rd61];
	fma.rn.f32 	%f80, %f78, %f79, %f77;
	ld.global.f32 	%f81, [%rd50+20];
	ld.global.u32 	%r50, [%rd51+20];
	mul.wide.s32 	%rd62, %r50, 4;
	add.s64 	%rd63, %rd1, %rd62;
	ld.global.f32 	%f82, [%rd63];
	fma.rn.f32 	%f83, %f81, %f82, %f80;
	ld.global.f32 	%f84, [%rd50+24];
	ld.global.u32 	%r51, [%rd51+24];
	mul.wide.s32 	%rd64, %r51, 4;
	add.s64 	%rd65, %rd1, %rd64;
	ld.global.f32 	%f85, [%rd65];
	fma.rn.f32 	%f86, %f84, %f85, %f83;
	ld.global.f32 	%f87, [%rd50+28];
	ld.global.u32 	%r52, [%rd51+28];
	mul.wide.s32 	%rd66, %r52, 4;
	add.s64 	%rd67, %rd1, %rd66;
	ld.global.f32 	%f88, [%rd67];
	fma.rn.f32 	%f113, %f87, %f88, %f86;
	add.s32 	%r60, %r60, 8;
$L__BB0_8:
	setp.eq.s32 	%p7, %r12, 0;
	@%p7 bra 	$L__BB0_14;
	and.b32  	%r15, %r4, 3;
	setp.lt.u32 	%p8, %r12, 4;
	@%p8 bra 	$L__BB0_11;
	mul.wide.s32 	%rd68, %r60, 4;
	add.s64 	%rd69, %rd3, %rd68;
	ld.global.f32 	%f90, [%rd69];
	add.s64 	%rd70, %rd2, %rd68;
	ld.global.u32 	%r53, [%rd70];
	mul.wide.s32 	%rd71, %r53, 4;
	add.s64 	%rd72, %rd1, %rd71;
	ld.global.f32 	%f91, [%rd72];
	fma.rn.f32 	%f92, %f90, %f91, %f113;
	ld.global.f32 	%f93, [%rd69+4];
	ld.global.u32 	%r54, [%rd70+4];
	mul.wide.s32 	%rd73, %r54, 4;
	add.s64 	%rd74, %rd1, %rd73;
	ld.global.f32 	%f94, [%rd74];
	fma.rn.f32 	%f95, %f93, %f94, %f92;
	ld.global.f32 	%f96, [%rd69+8];
	ld.global.u32 	%r55, [%rd70+8];
	mul.wide.s32 	%rd75, %r55, 4;
	add.s64 	%rd76, %rd1, %rd75;
	ld.global.f32 	%f97, [%rd76];
	fma.rn.f32 	%f98, %f96, %f97, %f95;
	ld.global.f32 	%f99, [%rd69+12];
	ld.global.u32 	%r56, [%rd70+12];
	mul.wide.s32 	%rd77, %r56, 4;
	add.s64 	%rd78, %rd1, %rd77;
	ld.global.f32 	%f100, [%rd78];
	fma.rn.f32 	%f113, %f99, %f100, %f98;
	add.s32 	%r60, %r60, 4;
$L__BB0_11:
	setp.eq.s32 	%p9, %r15, 0;
	@%p9 bra 	$L__BB0_14;
	neg.s32 	%r63, %r15;
$L__BB0_13:
	.pragma "nounroll";
	mul.wide.s32 	%rd79, %r60, 4;
	add.s64 	%rd80, %rd2, %rd79;
	add.s64 	%rd81, %rd3, %rd79;
	ld.global.f32 	%f101, [%rd81];
	ld.global.u32 	%r57, [%rd80];
	mul.wide.s32 	%rd82, %r57, 4;
	add.s64 	%rd83, %rd1, %rd82;
	ld.global.f32 	%f102, [%rd83];
	fma.rn.f32 	%f113, %f101, %f102, %f113;
	add.s32 	%r60, %r60, 1;
	add.s32 	%r63, %r63, 1;
	setp.ne.s32 	%p10, %r63, 0;
	@%p10 bra 	$L__BB0_13;
$L__BB0_14:
	cvta.to.global.u64 	%rd84, %rd7;
	add.s64 	%rd86, %rd84, %rd12;
	ld.global.f32 	%f103, [%rd86];
	add.f32 	%f104, %f113, %f103;
	st.global.f32 	[%rd86], %f104;
$L__BB0_15:
	ret;

}
	// .globl	_Z4spmviPiPfS0_S0_S_
.visible .entry _Z4spmviPiPfS0_S0_S_(
	.param .u32 _Z4spmviPiPfS0_S0_S__param_0,
	.param .u64 .ptr .align 1 _Z4spmviPiPfS0_S0_S__param_1,
	.param .u64 .ptr .align 1 _Z4spmviPiPfS0_S0_S__param_2,
	.param .u64 .ptr .align 1 _Z4spmviPiPfS0_S0_S__param_3,
	.param .u64 .ptr .align 1 _Z4spmviPiPfS0_S0_S__param_4,
	.param .u64 .ptr .align 1 _Z4spmviPiPfS0_S0_S__param_5
)
{
	.reg .pred 	%p<4>;
	.reg .b32 	%r<10>;
	.reg .b32 	%f<7>;
	.reg .b64 	%rd<20>;

	ld.param.u32 	%r5, [_Z4spmviPiPfS0_S0_S__param_0];
	ld.param.u64 	%rd6, [_Z4spmviPiPfS0_S0_S__param_1];
	ld.param.u64 	%rd7, [_Z4spmviPiPfS0_S0_S__param_2];
	ld.param.u64 	%rd8, [_Z4spmviPiPfS0_S0_S__param_3];
	ld.param.u64 	%rd9, [_Z4spmviPiPfS0_S0_S__param_4];
	ld.param.u64 	%rd10, [_Z4spmviPiPfS0_S0_S__param_5];
	mov.u32 	%r1, %tid.x;
	setp.ge.s32 	%p1, %r1, %r5;
	@%p1 bra 	$L__BB1_4;
	cvta.to.global.u64 	%rd11, %rd6;
	mul.wide.u32 	%rd12, %r1, 4;
	add.s64 	%rd1, %rd11, %rd12;
	ld.global.u32 	%r9, [%rd1];
	ld.global.u32 	%r6, [%rd1+4];
	setp.ge.s32 	%p2, %r9, %r6;
	@%p2 bra 	$L__BB1_4;
	cvta.to.global.u64 	%rd13, %rd7;
	add.s64 	%rd2, %rd13, %rd12;
	ld.global.f32 	%f6, [%rd2];
	cvta.to.global.u64 	%rd3, %rd8;
	cvta.to.global.u64 	%rd4, %rd10;
	cvta.to.global.u64 	%rd5, %rd9;
$L__BB1_3:
	mul.wide.s32 	%rd15, %r9, 4;
	add.s64 	%rd16, %rd3, %rd15;
	ld.global.f32 	%f4, [%rd16];
	add.s64 	%rd17, %rd4, %rd15;
	ld.global.u32 	%r7, [%rd17];
	mul.wide.s32 	%rd18, %r7, 4;
	add.s64 	%rd19, %rd5, %rd18;
	ld.global.f32 	%f5, [%rd19];
	fma.rn.f32 	%f6, %f4, %f5, %f6;
	st.global.f32 	[%rd2], %f6;
	add.s32 	%r9, %r9, 1;
	ld.global.u32 	%r8, [%rd1+4];
	setp.lt.s32 	%p3, %r9, %r8;
	@%p3 bra 	$L__BB1_3;
$L__BB1_4:
	ret;

}


// ===== COMPILED SASS (sm_100) =====

	.target	sm_100

	.elftype	@"ET_EXEC"


//--------------------- .note.nv.tkinfo           --------------------------
	.section	.note.nv.tkinfo,"",@"SHT_NOTE"
	.sectionflags	@"SHF_NOTE_NV_TKINFO"
	.tkinfo
        /*0018*/ 	.word	0x00000002
        /*0030*/ 	.string	""
        /*0030*/ 	.string	"ptxas"
        /*0030*/ 	.string	"Cuda compilation tools, release 13.0, V13.0.88"
        /*0030*/ 	.string	"Build cuda_13.0.r13.0/compiler.36424714_0"
        /*0030*/ 	.string	"-arch sm_100 -m 64 "



//--------------------- .note.nv.cuinfo           --------------------------
	.section	.note.nv.cuinfo,"",@"SHT_NOTE"
	.sectionflags	@"SHF_NOTE_NV_CUINFO"
        /*0018*/ 	.short	0x0002
        /*001a*/ 	.short	0x0064
        /*001c*/ 	.short	0x0082
	.zero		2


//--------------------- .nv.info                  --------------------------
	.section	.nv.info,"",@"SHT_CUDA_INFO"
	.align	4


	//----- nvinfo : EIATTR_REGCOUNT
	.align		4
        /*0000*/ 	.byte	0x04, 0x2f
        /*0002*/ 	.short	(.L_1 - .L_0)
	.align		4
.L_0:
        /*0004*/ 	.word	index@(_Z22spmv_csr_scalar_kerneliPiPfS0_S0_S_)
        /*0008*/ 	.word	0x00000020


	//----- nvinfo : EIATTR_FRAME_SIZE
	.align		4
.L_1:
        /*000c*/ 	.byte	0x04, 0x11
        /*000e*/ 	.short	(.L_3 - .L_2)
	.align		4
.L_2:
        /*0010*/ 	.word	index@(_Z22spmv_csr_scalar_kerneliPiPfS0_S0_S_)
        /*0014*/ 	.word	0x00000000


	//----- nvinfo : EIATTR_REGCOUNT
	.align		4
.L_3:
        /*0018*/ 	.byte	0x04, 0x2f
        /*001a*/ 	.short	(.L_5 - .L_4)
	.align		4
.L_4:
        /*001c*/ 	.word	index@(_Z4spmviPiPfS0_S0_S_)
        /*0020*/ 	.word	0x00000012


	//----- nvinfo : EIATTR_FRAME_SIZE
	.align		4
.L_5:
        /*0024*/ 	.byte	0x04, 0x11
        /*0026*/ 	.short	(.L_7 - .L_6)
	.align		4
.L_6:
        /*0028*/ 	.word	index@(_Z4spmviPiPfS0_S0_S_)
        /*002c*/ 	.word	0x00000000


	//----- nvinfo : EIATTR_MIN_STACK_SIZE
	.align		4
.L_7:
        /*0030*/ 	.byte	0x04, 0x12
        /*0032*/ 	.short	(.L_9 - .L_8)
	.align		4
.L_8:
        /*0034*/ 	.word	index@(_Z4spmviPiPfS0_S0_S_)
        /*0038*/ 	.word	0x00000000


	//----- nvinfo : EIATTR_MIN_STACK_SIZE
	.align		4
.L_9:
        /*003c*/ 	.byte	0x04, 0x12
        /*003e*/ 	.short	(.L_11 - .L_10)
	.align		4
.L_10:
        /*0040*/ 	.word	index@(_Z22spmv_csr_scalar_kerneliPiPfS0_S0_S_)
        /*0044*/ 	.word	0x00000000
.L_11:


//--------------------- .nv.compat                --------------------------
	.section	.nv.compat,"",@"SHT_CUDA_COMPAT_INFO"
	.align	4
        /*0000*/ 	.byte	0x02, 0x09, 0x00, 0x00, 0x02, 0x02, 0x01, 0x00, 0x02, 0x05, 0x05, 0x00, 0x03, 0x07, 0x01, 0x01
        /*0010*/ 	.byte	0x02, 0x03, 0x00, 0x00, 0x02, 0x06, 0x01, 0x00, 0x04, 0x0b, 0x08, 0x00, 0x09, 0x00, 0x00, 0x00
        /*0020*/ 	.byte	0x00, 0x00, 0x00, 0x00


//--------------------- .nv.info._Z4spmviPiPfS0_S0_S_ --------------------------
	.section	.nv.info._Z4spmviPiPfS0_S0_S_,"",@"SHT_CUDA_INFO"
	.sectionflags	@""
	.align	4


	//----- nvinfo : EIATTR_CUDA_API_VERSION
	.align		4
        /*0000*/ 	.byte	0x04, 0x37
        /*0002*/ 	.short	(.L_13 - .L_12)
.L_12:
        /*0004*/ 	.word	0x00000082


	//----- nvinfo : EIATTR_KPARAM_INFO
	.align		4
.L_13:
        /*0008*/ 	.byte	0x04, 0x17
        /*000a*/ 	.short	(.L_15 - .L_14)
.L_14:
        /*000c*/ 	.word	0x00000000
        /*0010*/ 	.short	0x0005
        /*0012*/ 	.short	0x0028
        /*0014*/ 	.byte	0x00, 0xf5, 0x21, 0x00


	//----- nvinfo : EIATTR_KPARAM_INFO
	.align		4
.L_15:
        /*0018*/ 	.byte	0x04, 0x17
        /*001a*/ 	.short	(.L_17 - .L_16)
.L_16:
        /*001c*/ 	.word	0x00000000
        /*0020*/ 	.short	0x0004
        /*0022*/ 	.short	0x0020
        /*0024*/ 	.byte	0x00, 0xf5, 0x21, 0x00


	//----- nvinfo : EIATTR_KPARAM_INFO
	.align		4
.L_17:
        /*0028*/ 	.byte	0x04, 0x17
        /*002a*/ 	.short	(.L_19 - .L_18)
.L_18:
        /*002c*/ 	.word	0x00000000
        /*0030*/ 	.short	0x0003
        /*0032*/ 	.short	0x0018
        /*0034*/ 	.byte	0x00, 0xf5, 0x21, 0x00


	//----- nvinfo : EIATTR_KPARAM_INFO
	.align		4
.L_19:
        /*0038*/ 	.byte	0x04, 0x17
        /*003a*/ 	.short	(.L_21 - .L_20)
.L_20:
        /*003c*/ 	.word	0x00000000
        /*0040*/ 	.short	0x0002
        /*0042*/ 	.short	0x0010
        /*0044*/ 	.byte	0x00, 0xf5, 0x21, 0x00


	//----- nvinfo : EIATTR_KPARAM_INFO
	.align		4
.L_21:
        /*0048*/ 	.byte	0x04, 0x17
        /*004a*/ 	.short	(.L_23 - .L_22)
.L_22:
        /*004c*/ 	.word	0x00000000
        /*0050*/ 	.short	0x0001
        /*0052*/ 	.short	0x0008
        /*0054*/ 	.byte	0x00, 0xf5, 0x21, 0x00


	//----- nvinfo : EIATTR_KPARAM_INFO
	.align		4
.L_23:
        /*0058*/ 	.byte	0x04, 0x17
        /*005a*/ 	.short	(.L_25 - .L_24)
.L_24:
        /*005c*/ 	.word	0x00000000
        /*0060*/ 	.short	0x0000
        /*0062*/ 	.short	0x0000
        /*0064*/ 	.byte	0x00, 0xf0, 0x11, 0x00


	//----- nvinfo : EIATTR_SPARSE_MMA_MASK
	.align		4
.L_25:
        /*0068*/ 	.byte	0x03, 0x50
        /*006a*/ 	.short	0x0000


	//----- nvinfo : EIATTR_MAXREG_COUNT
	.align		4
        /*006c*/ 	.byte	0x03, 0x1b
        /*006e*/ 	.short	0x00ff


	//----- nvinfo : EIATTR_MERCURY_ISA_VERSION
	.align		4
        /*0070*/ 	.byte	0x03, 0x5f
        /*0072*/ 	.short	0x0101


	//----- nvinfo : EIATTR_VRC_CTA_INIT_COUNT
	.align		4
        /*0074*/ 	.byte	0x02, 0x4a
	.zero		1
	.zero		1


	//----- nvinfo : EIATTR_EXIT_INSTR_OFFSETS
	.align		4
        /*0078*/ 	.byte	0x04, 0x1c
        /*007a*/ 	.short	(.L_27 - .L_26)


	//   ....[0]....
.L_26:
        /*007c*/ 	.word	0x00000040


	//   ....[1]....
        /*0080*/ 	.word	0x000000b0


	//   ....[2]....
        /*0084*/ 	.word	0x000001e0


	//----- nvinfo : EIATTR_CRS_STACK_SIZE
	.align		4
.L_27:
        /*0088*/ 	.byte	0x04, 0x1e
        /*008a*/ 	.short	(.L_29 - .L_28)
.L_28:
        /*008c*/ 	.word	0x00000000


	//----- nvinfo : EIATTR_CBANK_PARAM_SIZE
	.align		4
.L_29:
        /*0090*/ 	.byte	0x03, 0x19
        /*0092*/ 	.short	0x0030


	//----- nvinfo : EIATTR_PARAM_CBANK
	.align		4
        /*0094*/ 	.byte	0x04, 0x0a
        /*0096*/ 	.short	(.L_31 - .L_30)
	.align		4
.L_30:
        /*0098*/ 	.word	index@(.nv.constant0._Z4spmviPiPfS0_S0_S_)
        /*009c*/ 	.short	0x0380
        /*009e*/ 	.short	0x0030


	//----- nvinfo : EIATTR_SW_WAR
	.align		4
.L_31:
        /*00a0*/ 	.byte	0x04, 0x36
        /*00a2*/ 	.short	(.L_33 - .L_32)
.L_32:
        /*00a4*/ 	.word	0x00000008
.L_33:


//--------------------- .nv.info._Z22spmv_csr_scalar_kerneliPiPfS0_S0_S_ --------------------------
	.section	.nv.info._Z22spmv_csr_scalar_kerneliPiPfS0_S0_S_,"",@"SHT_CUDA_INFO"
	.sectionflags	@""
	.align	4


	//----- nvinfo : EIATTR_CUDA_API_VERSION
	.align		4
        /*0000*/ 	.byte	0x04, 0x37
        /*0002*/ 	.short	(.L_35 - .L_34)
.L_34:
        /*0004*/ 	.word	0x00000082


	//----- nvinfo : EIATTR_KPARAM_INFO
	.align		4
.L_35:
        /*0008*/ 	.byte	0x04, 0x17
        /*000a*/ 	.short	(.L_37 - .L_36)
.L_36:
        /*000c*/ 	.word	0x00000000
        /*0010*/ 	.short	0x0005
        /*0012*/ 	.short	0x0028
        /*0014*/ 	.byte	0x00, 0xf5, 0x21, 0x00


	//----- nvinfo : EIATTR_KPARAM_INFO
	.align		4
.L_37:
        /*0018*/ 	.byte	0x04, 0x17
        /*001a*/ 	.short	(.L_39 - .L_38)
.L_38:
        /*001c*/ 	.word	0x00000000
        /*0020*/ 	.short	0x0004
        /*0022*/ 	.short	0x0020
        /*0024*/ 	.byte	0x00, 0xf5, 0x21, 0x00


	//----- nvinfo : EIATTR_KPARAM_INFO
	.align		4
.L_39:
        /*0028*/ 	.byte	0x04, 0x17
        /*002a*/ 	.short	(.L_41 - .L_40)
.L_40:
        /*002c*/ 	.word	0x00000000
        /*0030*/ 	.short	0x0003
        /*0032*/ 	.short	0x0018
        /*0034*/ 	.byte	0x00, 0xf5, 0x21, 0x00


	//----- nvinfo : EIATTR_KPARAM_INFO
	.align		4
.L_41:
        /*0038*/ 	.byte	0x04, 0x17
        /*003a*/ 	.short	(.L_43 - .L_42)
.L_42:
        /*003c*/ 	.word	0x00000000
        /*0040*/ 	.short	0x0002
        /*0042*/ 	.short	0x0010
        /*0044*/ 	.byte	0x00, 0xf5, 0x21, 0x00


	//----- nvinfo : EIATTR_KPARAM_INFO
	.align		4
.L_43:
        /*0048*/ 	.byte	0x04, 0x17
        /*004a*/ 	.short	(.L_45 - .L_44)
.L_44:
        /*004c*/ 	.word	0x00000000
        /*0050*/ 	.short	0x0001
        /*0052*/ 	.short	0x0008
        /*0054*/ 	.byte	0x00, 0xf5, 0x21, 0x00


	//----- nvinfo : EIATTR_KPARAM_INFO
	.align		4
.L_45:
        /*0058*/ 	.byte	0x04, 0x17
        /*005a*/ 	.short	(.L_47 - .L_46)
.L_46:
        /*005c*/ 	.word	0x00000000
        /*0060*/ 	.short	0x0000
        /*0062*/ 	.short	0x0000
        /*0064*/ 	.byte	0x00, 0xf0, 0x11, 0x00


	//----- nvinfo : EIATTR_SPARSE_MMA_MASK
	.align		4
.L_47:
        /*0068*/ 	.byte	0x03, 0x50
        /*006a*/ 	.short	0x0000


	//----- nvinfo : EIATTR_MAXREG_COUNT
	.align		4
        /*006c*/ 	.byte	0x03, 0x1b
        /*006e*/ 	.short	0x00ff


	//----- nvinfo : EIATTR_MERCURY_ISA_VERSION
	.align		4
        /*0070*/ 	.byte	0x03, 0x5f
        /*0072*/ 	.short	0x0101


	//----- nvinfo : EIATTR_VRC_CTA_INIT_COUNT
	.align		4
        /*0074*/ 	.byte	0x02, 0x4a
	.zero		1
	.zero		1


	//----- nvinfo : EIATTR_EXIT_INSTR_OFFSETS
	.align		4
        /*0078*/ 	.byte	0x04, 0x1c
        /*007a*/ 	.short	(.L_49 - .L_48)


	//   ....[0]....
.L_48:
        /*007c*/ 	.word	0x00000070


	//   ....[1]....
        /*0080*/ 	.word	0x00000e70


	//----- nvinfo : EIATTR_CRS_STACK_SIZE
	.align		4
.L_49:
        /*0084*/ 	.byte	0x04, 0x1e
        /*0086*/ 	.short	(.L_51 - .L_50)
.L_50:
        /*0088*/ 	.word	0x00000000


	//----- nvinfo : EIATTR_CBANK_PARAM_SIZE
	.align		4
.L_51:
        /*008c*/ 	.byte	0x03, 0x19
        /*008e*/ 	.short	0x0030


	//----- nvinfo : EIATTR_PARAM_CBANK
	.align		4
        /*0090*/ 	.byte	0x04, 0x0a
        /*0092*/ 	.short	(.L_53 - .L_52)
	.align		4
.L_52:
        /*0094*/ 	.word	index@(.nv.constant0._Z22spmv_csr_scalar_kerneliPiPfS0_S0_S_)
        /*0098*/ 	.short	0x0380
        /*009a*/ 	.short	0x0030


	//----- nvinfo : EIATTR_SW_WAR
	.align		4
.L_53:
        /*009c*/ 	.byte	0x04, 0x36
        /*009e*/ 	.short	(.L_55 - .L_54)
.L_54:
        /*00a0*/ 	.word	0x00000008
.L_55:


//--------------------- .nv.callgraph             --------------------------
	.section	.nv.callgraph,"",@"SHT_CUDA_CALLGRAPH"
	.align	4
	.sectionentsize	8
	.align		4
        /*0000*/ 	.word	0x00000000
	.align		4
        /*0004*/ 	.word	0xffffffff
	.align		4
        /*0008*/ 	.word	0x00000000
	.align		4
        /*000c*/ 	.word	0xfffffffe
	.align		4
        /*0010*/ 	.word	0x00000000
	.align		4
        /*0014*/ 	.word	0xfffffffd
	.align		4
        /*0018*/ 	.word	0x00000000
	.align		4
        /*001c*/ 	.word	0xfffffffc


//--------------------- .text._Z4spmviPiPfS0_S0_S_ --------------------------
	.section	.text._Z4spmviPiPfS0_S0_S_,"ax",@progbits
	.align	128
        .global         _Z4spmviPiPfS0_S0_S_
        .type           _Z4spmviPiPfS0_S0_S_,@function
        .size           _Z4spmviPiPfS0_S0_S_,(.L_x_13 - _Z4spmviPiPfS0_S0_S_)
        .other          _Z4spmviPiPfS0_S0_S_,@"STO_CUDA_ENTRY STV_DEFAULT"
_Z4spmviPiPfS0_S0_S_:
.text._Z4spmviPiPfS0_S0_S_:
[----:B------:R-:W-:Y:S01]  /*0000*/  LDC R1, c[0x0][0x37c] ;  /* 0x0000df00ff017b82 */ /* 0x000fe20000000800 */
[----:B------:R-:W0:Y:S01]  /*0010*/  S2R R7, SR_TID.X ;  /* 0x0000000000077919 */ /* 0x000e220000002100 */
[----:B------:R-:W0:Y:S02]  /*0020*/  LDCU UR4, c[0x0][0x380] ;  /* 0x00007000ff0477ac */ /* 0x000e240008000800 */
[----:B0-----:R-:W-:-:S13]  /*0030*/  ISETP.GE.AND P0, PT, R7, UR4, PT ;  /* 0x0000000407007c0c */ /* 0x001fda000bf06270 */
[----:B------:R-:W-:Y:S05]  /*0040*/  @P0 EXIT ;  /* 0x000000000000094d */ /* 0x000fea0003800000 */
[----:B------:R-:W0:Y:S01]  /*0050*/  LDC.64 R2, c[0x0][0x388] ;  /* 0x0000e200ff027b82 */ /* 0x000e220000000a00 */
[----:B------:R-:W1:Y:S01]  /*0060*/  LDCU.64 UR4, c[0x0][0x358] ;  /* 0x00006b00ff0477ac */ /* 0x000e620008000a00 */
[----:B0-----:R-:W-:-:S05]  /*0070*/  IMAD.WIDE.U32 R2, R7, 0x4, R2 ;  /* 0x0000000407027825 */ /* 0x001fca00078e0002 */
[----:B-1----:R-:W2:Y:S04]  /*0080*/  LDG.E R0, desc[UR4][R2.64] ;  /* 0x0000000402007981 */ /* 0x002ea8000c1e1900 */
[----:B------:R-:W2:Y:S02]  /*0090*/  LDG.E R5, desc[UR4][R2.64+0x4] ;  /* 0x0000040402057981 */ /* 0x000ea4000c1e1900 */
[----:B--2---:R-:W-:-:S13]  /*00a0*/  ISETP.GE.AND P0, PT, R0, R5, PT ;  /* 0x000000050000720c */ /* 0x004fda0003f06270 */
[----:B------:R-:W-:Y:S05]  /*00b0*/  @P0 EXIT ;  /* 0x000000000000094d */ /* 0x000fea0003800000 */
[----:B------:R-:W0:Y:S02]  /*00c0*/  LDC.64 R4, c[0x0][0x390] ;  /* 0x0000e400ff047b82 */ /* 0x000e240000000a00 */
[----:B0-----:R-:W-:-:S05]  /*00d0*/  IMAD.WIDE.U32 R4, R7, 0x4, R4 ;  /* 0x0000000407047825 */ /* 0x001fca00078e0004 */
[----:B------:R0:W5:Y:S02]  /*00e0*/  LDG.E R13, desc[UR4][R4.64] ;  /* 0x00000004040d7981 */ /* 0x000164000c1e1900 */
.L_x_0:
[----:B------:R-:W1:Y:S08]  /*00f0*/  LDC.64 R8, c[0x0][0x3a8] ;  /* 0x0000ea00ff087b82 */ /* 0x000e700000000a00 */
[----:B------:R-:W2:Y:S08]  /*0100*/  LDC.64 R6, c[0x0][0x398] ;  /* 0x0000e600ff067b82 */ /* 0x000eb00000000a00 */
[----:B------:R-:W3:Y:S01]  /*0110*/  LDC.64 R10, c[0x0][0x3a0] ;  /* 0x0000e800ff0a7b82 */ /* 0x000ee20000000a00 */
[----:B-1----:R-:W-:-:S06]  /*0120*/  IMAD.WIDE R8, R0, 0x4, R8 ;  /* 0x0000000400087825 */ /* 0x002fcc00078e0208 */
[----:B------:R-:W3:Y:S01]  /*0130*/  LDG.E R9, desc[UR4][R8.64] ;  /* 0x0000000408097981 */ /* 0x000ee2000c1e1900 */
[----:B--2---:R-:W-:-:S06]  /*0140*/  IMAD.WIDE R6, R0, 0x4, R6 ;  /* 0x0000000400067825 */ /* 0x004fcc00078e0206 */
[----:B------:R-:W2:Y:S01]  /*0150*/  LDG.E R6, desc[UR4][R6.64] ;  /* 0x0000000406067981 */ /* 0x000ea2000c1e1900 */
[----:B---3--:R-:W-:-:S06]  /*0160*/  IMAD.WIDE R10, R9, 0x4, R10 ;  /* 0x00000004090a7825 */ /* 0x008fcc00078e020a */
[----:B------:R-:W2:Y:S02]  /*0170*/  LDG.E R10, desc[UR4][R10.64] ;  /* 0x000000040a0a7981 */ /* 0x000ea4000c1e1900 */
[----:B--2--5:R-:W-:-:S05]  /*0180*/  FFMA R13, R6, R10, R13 ;  /* 0x0000000a060d7223 */ /* 0x024fca000000000d */
[----:B------:R1:W-:Y:S04]  /*0190*/  STG.E desc[UR4][R4.64], R13 ;  /* 0x0000000d04007986 */ /* 0x0003e8000c101904 */
[----:B------:R-:W2:Y:S01]  /*01a0*/  LDG.E R15, desc[UR4][R2.64+0x4] ;  /* 0x00000404020f7981 */ /* 0x000ea2000c1e1900 */
[----:B------:R-:W-:-:S04]  /*01b0*/  IADD3 R0, PT, PT, R0, 0x1, RZ ;  /* 0x0000000100007810 */ /* 0x000fc80007ffe0ff */
[----:B--2---:R-:W-:-:S13]  /*01c0*/  ISETP.GE.AND P0, PT, R0, R15, PT ;  /* 0x0000000f0000720c */ /* 0x004fda0003f06270 */
[----:B-1----:R-:W-:Y:S05]  /*01d0*/  @!P0 BRA `(.L_x_0) ;  /* 0xfffffffc00c48947 */ /* 0x002fea000383ffff */
[----:B------:R-:W-:Y:S05]  /*01e0*/  EXIT ;  /* 0x000000000000794d */ /* 0x000fea0003800000 */
.L_x_1:
[----:B------:R-:W-:-:S00]  /*01f0*/  BRA `(.L_x_1) ;  /* 0xfffffffc00fc7947 */ /* 0x000fc0000383ffff */
[----:B------:R-:W-:-:S00]  /*0200*/  NOP ;  /* 0x0000000000007918 */ /* 0x000fc00000000000 */
[----:B------:R-:W-:-:S00]  /*0210*/  NOP ;  /* 0x0000000000007918 */ /* 0x000fc00000000000 */
[----:B------:R-:W-:-:S00]  /*0220*/  NOP ;  /* 0x0000000000007918 */ /* 0x000fc00000000000 */
[----:B------:R-:W-:-:S00]  /*0230*/  NOP ;  /* 0x0000000000007918 */ /* 0x000fc00000000000 */
[----:B------:R-:W-:-:S00]  /*0240*/  NOP ;  /* 0x0000000000007918 */ /* 0x000fc00000000000 */
[----:B------:R-:W-:-:S00]  /*0250*/  NOP ;  /* 0x0000000000007918 */ /* 0x000fc00000000000 */
[----:B------:R-:W-:-:S00]  /*0260*/  NOP ;  /* 0x0000000000007918 */ /* 0x000fc00000000000 */
[----:B------:R-:W-:-:S00]  /*0270*/  NOP ;  /* 0x0000000000007918 */ /* 0x000fc00000000000 */
.L_x_13:


//--------------------- .text._Z22spmv_csr_scalar_kerneliPiPfS0_S0_S_ --------------------------
	.section	.text._Z22spmv_csr_scalar_kerneliPiPfS0_S0_S_,"ax",@progbits
	.align	128
        .global         _Z22spmv_csr_scalar_kerneliPiPfS0_S0_S_
        .type           _Z22spmv_csr_scalar_kerneliPiPfS0_S0_S_,@function
        .size           _Z22spmv_csr_scalar_kerneliPiPfS0_S0_S_,(.L_x_14 - _Z22spmv_csr_scalar_kerneliPiPfS0_S0_S_)
        .other          _Z22spmv_csr_scalar_kerneliPiPfS0_S0_S_,@"STO_CUDA_ENTRY STV_DEFAULT"
_Z22spmv_csr_scalar_kerneliPiPfS0_S0_S_:
.text._Z22spmv_csr_scalar_kerneliPiPfS0_S0_S_:
[----:B------:R-:W-:Y:S01]  /*0000*/  LDC R1, c[0x0][0x37c] ;  /* 0x0000df00ff017b82 */ /* 0x000fe20000000800 */
[----:B------:R-:W0:Y:S01]  /*0010*/  S2R R0, SR_CTAID.X ;  /* 0x0000000000007919 */ /* 0x000e220000002500 */
[----:B------:R-:W0:Y:S01]  /*0020*/  LDCU UR4, c[0x0][0x360] ;  /* 0x00006c00ff0477ac */ /* 0x000e220008000800 */
[----:B------:R-:W0:Y:S01]  /*0030*/  S2R R3, SR_TID.X ;  /* 0x0000000000037919 */ /* 0x000e220000002100 */
[----:B------:R-:W1:Y:S01]  /*0040*/  LDCU UR5, c[0x0][0x380] ;  /* 0x00007000ff0577ac */ /* 0x000e620008000800 */
[----:B0-----:R-:W-:-:S05]  /*0050*/  IMAD R0, R0, UR4, R3 ;  /* 0x0000000400007c24 */ /* 0x001fca000f8e0203 */
[----:B-1----:R-:W-:-:S13]  /*0060*/  ISETP.GE.AND P0, PT, R0, UR5, PT ;  /* 0x0000000500007c0c */ /* 0x002fda000bf06270 */
[----:B------:R-:W-:Y:S05]  /*0070*/  @P0 EXIT ;  /* 0x000000000000094d */ /* 0x000fea0003800000 */
[----:B------:R-:W0:Y:S01]  /*0080*/  LDC.64 R2, c[0x0][0x388] ;  /* 0x0000e200ff027b82 */ /* 0x000e220000000a00 */
[----:B------:R-:W1:Y:S01]  /*0090*/  LDCU.64 UR4, c[0x0][0x358] ;  /* 0x00006b00ff0477ac */ /* 0x000e620008000a00 */
[----:B0-----:R-:W-:-:S05]  /*00a0*/  IMAD.WIDE R2, R0, 0x4, R2 ;  /* 0x0000000400027825 */ /* 0x001fca00078e0202 */
[----:B-1----:R-:W2:Y:S04]  /*00b0*/  LDG.E R4, desc[UR4][R2.64] ;  /* 0x0000000402047981 */ /* 0x002ea8000c1e1900 */
[----:B------:R-:W2:Y:S01]  /*00c0*/  LDG.E R8, desc[UR4][R2.64+0x4] ;  /* 0x0000040402087981 */ /* 0x000ea2000c1e1900 */
[----:B------:R-:W-:Y:S01]  /*00d0*/  BSSY.RECONVERGENT B0, `(.L_x_2) ;  /* 0x00000d4000007945 */ /* 0x000fe20003800200 */
[----:B------:R-:W-:Y:S01]  /*00e0*/  HFMA2 R6, -RZ, RZ, 0, 0 ;  /* 0x00000000ff067431 */ /* 0x000fe200000001ff */
[----:B--2---:R-:W-:-:S13]  /*00f0*/  ISETP.GE.AND P0, PT, R4, R8, PT ;  /* 0x000000080400720c */ /* 0x004fda0003f06270 */
[----:B------:R-:W-:Y:S05]  /*0100*/  @P0 BRA `(.L_x_3) ;  /* 0x0000000c00400947 */ /* 0x000fea0003800000 */
[----:B------:R-:W-:Y:S01]  /*0110*/  MOV R3, R4 ;  /* 0x0000000400037202 */ /* 0x000fe20000000f00 */
[----:B------:R-:W-:Y:S01]  /*0120*/  BSSY.RECONVERGENT B1, `(.L_x_4) ;  /* 0x0000068000017945 */ /* 0x000fe20003800200 */
[----:B------:R-:W-:Y:S02]  /*0130*/  MOV R6, RZ ;  /* 0x000000ff00067202 */ /* 0x000fe40000000f00 */
[CC--:B------:R-:W-:Y:S02]  /*0140*/  IADD3 R4, PT, PT, R8.reuse, -R3.reuse, RZ ;  /* 0x8000000308047210 */ /* 0x0c0fe40007ffe0ff */
[----:B------:R-:W-:Y:S02]  /*0150*/  IADD3 R8, PT, PT, -R8, R3, RZ ;  /* 0x0000000308087210 */ /* 0x000fe40007ffe1ff */
[----:B------:R-:W-:Y:S02]  /*0160*/  LOP3.LUT R5, R4, 0xf, RZ, 0xc0, !PT ;  /* 0x0000000f04057812 */ /* 0x000fe400078ec0ff */
[----:B------:R-:W-:-:S02]  /*0170*/  ISETP.GT.U32.AND P1, PT, R8, -0x10, PT ;  /* 0xfffffff00800780c */ /* 0x000fc40003f24070 */
[----:B------:R-:W-:-:S11]  /*0180*/  ISETP.NE.AND P0, PT, R5, RZ, PT ;  /* 0x000000ff0500720c */ /* 0x000fd60003f05270 */
[----:B------:R-:W-:Y:S05]  /*0190*/  @P1 BRA `(.L_x_5) ;  /* 0x0000000400801947 */ /* 0x000fea0003800000 */
[----:B------:R-:W0:Y:S01]  /*01a0*/  LDC.64 R12, c[0x0][0x398] ;  /* 0x0000e600ff0c7b82 */ /* 0x000e220000000a00 */
[----:B------:R-:W-:Y:S02]  /*01b0*/  LOP3.LUT R2, R4, 0xfffffff0, RZ, 0xc0, !PT ;  /* 0xfffffff004027812 */ /* 0x000fe400078ec0ff */
[----:B------:R-:W-:Y:S02]  /*01c0*/  MOV R6, RZ ;  /* 0x000000ff00067202 */ /* 0x000fe40000000f00 */
[----:B------:R-:W-:-:S03]  /*01d0*/  IADD3 R2, PT, PT, -R2, RZ, RZ ;  /* 0x000000ff02027210 */ /* 0x000fc60007ffe1ff */
[----:B------:R-:W1:Y:S01]  /*01e0*/  LDC.64 R14, c[0x0][0x3a8] ;  /* 0x0000ea00ff0e7b82 */ /* 0x000e620000000a00 */
[----:B0-----:R-:W-:-:S04]  /*01f0*/  IADD3 R12, P1, PT, R12, 0x20, RZ ;  /* 0x000000200c0c7810 */ /* 0x001fc80007f3e0ff */
[----:B------:R-:W-:Y:S02]  /*0200*/  IADD3.X R13, PT, PT, RZ, R13, RZ, P1, !PT ;  /* 0x0000000dff0d7210 */ /* 0x000fe40000ffe4ff */
[----:B-1----:R-:W-:-:S04]  /*0210*/  IADD3 R14, P2, PT, R14, 0x20, RZ ;  /* 0x000000200e0e7810 */ /* 0x002fc80007f5e0ff */
[----:B------:R-:W-:-:S09]  /*0220*/  IADD3.X R15, PT, PT, RZ, R15, RZ, P2, !PT ;  /* 0x0000000fff0f7210 */ /* 0x000fd200017fe4ff */
.L_x_6:
[C---:B------:R-:W-:Y:S01]  /*0230*/  IMAD.WIDE R20, R3.reuse, 0x4, R14 ;  /* 0x0000000403147825 */ /* 0x040fe200078e020e */
[----:B------:R-:W0:Y:S04]  /*0240*/  LDC.64 R16, c[0x0][0x3a0] ;  /* 0x0000e800ff107b82 */ /* 0x000e280000000a00 */
[----:B------:R-:W0:Y:S04]  /*0250*/  LDG.E R11, desc[UR4][R20.64+-0x20] ;  /* 0xffffe004140b7981 */ /* 0x000e28000c1e1900 */
[----:B------:R-:W2:Y:S04]  /*0260*/  LDG.E R23, desc[UR4][R20.64+-0x1c] ;  /* 0xffffe40414177981 */ /* 0x000ea8000c1e1900 */
[----:B------:R-:W3:Y:S01]  /*0270*/  LDG.E R9, desc[UR4][R20.64+-0x18] ;  /* 0xffffe80414097981 */ /* 0x000ee2000c1e1900 */
[----:B------:R-:W-:-:S03]  /*0280*/  IMAD.WIDE R26, R3, 0x4, R12 ;  /* 0x00000004031a7825 */ /* 0x000fc600078e020c */
[----:B------:R-:W4:Y:S04]  /*0290*/  LDG.E R25, desc[UR4][R20.64+-0x14] ;  /* 0xffffec0414197981 */ /* 0x000f28000c1e1900 */
[----:B------:R-:W5:Y:S04]  /*02a0*/  LDG.E R19, desc[UR4][R26.64+-0x20] ;  /* 0xffffe0041a137981 */ /* 0x000f68000c1e1900 */
[----:B------:R-:W5:Y:S04]  /*02b0*/  LDG.E R18, desc[UR4][R26.64+-0x1c] ;  /* 0xffffe4041a127981 */ /* 0x000f68000c1e1900 */
[----:B------:R-:W5:Y:S01]  /*02c0*/  LDG.E R29, desc[UR4][R20.64+-0x10] ;  /* 0xfffff004141d7981 */ /* 0x000f62000c1e1900 */
[----:B0-----:R-:W-:-:S06]  /*02d0*/  IMAD.WIDE R10, R11, 0x4, R16 ;  /* 0x000000040b0a7825 */ /* 0x001fcc00078e0210 */
[----:B------:R-:W5:Y:S01]  /*02e0*/  LDG.E R10, desc[UR4][R10.64] ;  /* 0x000000040a0a7981 */ /* 0x000f62000c1e1900 */
[----:B--2---:R-:W-:-:S05]  /*02f0*/  IMAD.WIDE R22, R23, 0x4, R16 ;  /* 0x0000000417167825 */ /* 0x004fca00078e0210 */
[----:B------:R-:W2:Y:S01]  /*0300*/  LDG.E R7, desc[UR4][R22.64] ;  /* 0x0000000416077981 */ /* 0x000ea2000c1e1900 */
[----:B---3--:R-:W-:-:S03]  /*0310*/  IMAD.WIDE R8, R9, 0x4, R16 ;  /* 0x0000000409087825 */ /* 0x008fc600078e0210 */
[----:B------:R-:W3:Y:S01]  /*0320*/  LDG.E R11, desc[UR4][R26.64+-0x18] ;  /* 0xffffe8041a0b7981 */ /* 0x000ee2000c1e1900 */
[----:B----4-:R-:W-:-:S03]  /*0330*/  IMAD.WIDE R24, R25, 0x4, R16 ;  /* 0x0000000419187825 */ /* 0x010fc600078e0210 */
[----:B------:R-:W3:Y:S04]  /*0340*/  LDG.E R8, desc[UR4][R8.64] ;  /* 0x0000000408087981 */ /* 0x000ee8000c1e1900 */
[----:B------:R-:W4:Y:S04]  /*0350*/  LDG.E R23, desc[UR4][R20.64+-0xc] ;  /* 0xfffff40414177981 */ /* 0x000f28000c1e1900 */
[----:B------:R-:W4:Y:S01]  /*0360*/  LDG.E R9, desc[UR4][R20.64+-0x8] ;  /* 0xfffff80414097981 */ /* 0x000f22000c1e1900 */
[----:B-----5:R-:W-:-:S03]  /*0370*/  FFMA R28, R19, R10, R6 ;  /* 0x0000000a131c7223 */ /* 0x020fc60000000006 */
[----:B------:R-:W5:Y:S04]  /*0380*/  LDG.E R6, desc[UR4][R24.64] ;  /* 0x0000000418067981 */ /* 0x000f68000c1e1900 */
[----:B------:R-:W5:Y:S01]  /*0390*/  LDG.E R19, desc[UR4][R26.64+-0x14] ;  /* 0xffffec041a137981 */ /* 0x000f62000c1e1900 */
[----:B--2---:R-:W-:Y:S01]  /*03a0*/  FFMA R22, R18, R7, R28 ;  /* 0x0000000712167223 */ /* 0x004fe2000000001c */
[----:B------:R-:W-:Y:S02]  /*03b0*/  IMAD.WIDE R28, R29, 0x4, R16 ;  /* 0x000000041d1c7825 */ /* 0x000fe400078e0210 */
[----:B------:R-:W2:Y:S04]  /*03c0*/  LDG.E R10, desc[UR4][R20.64+-0x4] ;  /* 0xfffffc04140a7981 */ /* 0x000ea8000c1e1900 */
[----:B------:R-:W2:Y:S04]  /*03d0*/  LDG.E R29, desc[UR4][R28.64] ;  /* 0x000000041c1d7981 */ /* 0x000ea8000c1e1900 */
[----:B------:R-:W2:Y:S04]  /*03e0*/  LDG.E R18, desc[UR4][R26.64+-0x10] ;  /* 0xfffff0041a127981 */ /* 0x000ea8000c1e1900 */
[----:B------:R-:W2:Y:S01]  /*03f0*/  LDG.E R7, desc[UR4][R20.64] ;  /* 0x0000000414077981 */ /* 0x000ea2000c1e1900 */
[----:B---3--:R-:W-:Y:S01]  /*0400*/  FFMA R8, R11, R8, R22 ;  /* 0x000000080b087223 */ /* 0x008fe20000000016 */
[----:B----4-:R-:W-:-:S02]  /*0410*/  IMAD.WIDE R22, R23, 0x4, R16 ;  /* 0x0000000417167825 */ /* 0x010fc400078e0210 */
[----:B------:R-:W3:Y:S04]  /*0420*/  LDG.E R11, desc[UR4][R20.64+0x4] ;  /* 0x00000404140b7981 */ /* 0x000ee8000c1e1900 */
[----:B------:R-:W4:Y:S04]  /*0430*/  LDG.E R23, desc[UR4][R22.64] ;  /* 0x0000000416177981 */ /* 0x000f28000c1e1900 */
[----:B------:R-:W4:Y:S04]  /*0440*/  LDG.E R25, desc[UR4][R26.64+-0xc] ;  /* 0xfffff4041a197981 */ /* 0x000f28000c1e1900 */
[----:B------:R-:W4:Y:S04]  /*0450*/  LDG.E R28, desc[UR4][R26.64+-0x8] ;  /* 0xfffff8041a1c7981 */ /* 0x000f28000c1e1900 */
[----:B------:R-:W4:Y:S04]  /*0460*/  LDG.E R22, desc[UR4][R20.64+0x8] ;  /* 0x0000080414167981 */ /* 0x000f28000c1e1900 */
[----:B------:R-:W4:Y:S01]  /*0470*/  LDG.E R24, desc[UR4][R26.64+0x4] ;  /* 0x000004041a187981 */ /* 0x000f22000c1e1900 */
[----:B-----5:R-:W-:Y:S01]  /*0480*/  FFMA R6, R19, R6, R8 ;  /* 0x0000000613067223 */ /* 0x020fe20000000008 */
[----:B------:R-:W-:-:S05]  /*0490*/  IMAD.WIDE R8, R9, 0x4, R16 ;  /* 0x0000000409087825 */ /* 0x000fca00078e0210 */
[----:B------:R0:W5:Y:S01]  /*04a0*/  LDG.E R19, desc[UR4][R8.64] ;  /* 0x0000000408137981 */ /* 0x000162000c1e1900 */
[----:B--2---:R-:W-:-:S03]  /*04b0*/  FFMA R18, R18, R29, R6 ;  /* 0x0000001d12127223 */ /* 0x004fc60000000006 */
[----:B------:R-:W2:Y:S01]  /*04c0*/  LDG.E R29, desc[UR4][R20.64+0x1c] ;  /* 0x00001c04141d7981 */ /* 0x000ea2000c1e1900 */
[----:B0-----:R-:W-:-:S04]  /*04d0*/  IMAD.WIDE R8, R10, 0x4, R16 ;  /* 0x000000040a087825 */ /* 0x001fc800078e0210 */
[--C-:B------:R-:W-:Y:S02]  /*04e0*/  IMAD.WIDE R6, R7, 0x4, R16.reuse ;  /* 0x0000000407067825 */ /* 0x100fe400078e0210 */
[----:B------:R-:W2:Y:S02]  /*04f0*/  LDG.E R8, desc[UR4][R8.64] ;  /* 0x0000000408087981 */ /* 0x000ea4000c1e1900 */
[----:B---3--:R-:W-:Y:S02]  /*0500*/  IMAD.WIDE R10, R11, 0x4, R16 ;  /* 0x000000040b0a7825 */ /* 0x008fe400078e0210 */
[----:B------:R-:W3:Y:S02]  /*0510*/  LDG.E R6, desc[UR4][R6.64] ;  /* 0x0000000406067981 */ /* 0x000ee4000c1e1900 */
[----:B----4-:R-:W-:Y:S02]  /*0520*/  FFMA R23, R25, R23, R18 ;  /* 0x0000001719177223 */ /* 0x010fe40000000012 */
[----:B------:R-:W4:Y:S04]  /*0530*/  LDG.E R10, desc[UR4][R10.64] ;  /* 0x000000040a0a7981 */ /* 0x000f28000c1e1900 */
[----:B------:R-:W2:Y:S04]  /*0540*/  LDG.E R9, desc[UR4][R26.64+-0x4] ;  /* 0xfffffc041a097981 */ /* 0x000ea8000c1e1900 */
[----:B------:R-:W3:Y:S04]  /*0550*/  LDG.E R7, desc[UR4][R26.64] ;  /* 0x000000041a077981 */ /* 0x000ee8000c1e1900 */
[----:B------:R-:W4:Y:S04]  /*0560*/  LDG.E R18, desc[UR4][R20.64+0xc] ;  /* 0x00000c0414127981 */ /* 0x000f28000c1e1900 */
[----:B------:R-:W4:Y:S04]  /*0570*/  LDG.E R25, desc[UR4][R20.64+0x14] ;  /* 0x0000140414197981 */ /* 0x000f28000c1e1900 */
[----:B------:R-:W4:Y:S01]  /*0580*/  LDG.E R11, desc[UR4][R26.64+0x18] ;  /* 0x000018041a0b7981 */ /* 0x000f22000c1e1900 */
[----:B-----5:R-:W-:-:S03]  /*0590*/  FFMA R28, R28, R19, R23 ;  /* 0x000000131c1c7223 */ /* 0x020fc60000000017 */
[----:B------:R-:W5:Y:S04]  /*05a0*/  LDG.E R23, desc[UR4][R20.64+0x10] ;  /* 0x0000100414177981 */ /* 0x000f68000c1e1900 */
[----:B------:R0:W5:Y:S02]  /*05b0*/  LDG.E R19, desc[UR4][R20.64+0x18] ;  /* 0x0000180414137981 */ /* 0x000164000c1e1900 */
[----:B0-----:R-:W-:-:S04]  /*05c0*/  IMAD.WIDE R20, R22, 0x4, R16 ;  /* 0x0000000416147825 */ /* 0x001fc800078e0210 */
[----:B--2---:R-:W-:Y:S02]  /*05d0*/  FFMA R8, R9, R8, R28 ;  /* 0x0000000809087223 */ /* 0x004fe4000000001c */
[----:B------:R-:W2:Y:S02]  /*05e0*/  LDG.E R9, desc[UR4][R26.64+0x10] ;  /* 0x000010041a097981 */ /* 0x000ea4000c1e1900 */
[----:B---3--:R-:W-:Y:S02]  /*05f0*/  FFMA R7, R7, R6, R8 ;  /* 0x0000000607077223 */ /* 0x008fe40000000008 */
[----:B------:R-:W3:Y:S02]  /*0600*/  LDG.E R8, desc[UR4][R26.64+0xc] ;  /* 0x00000c041a087981 */ /* 0x000ee4000c1e1900 */
[----:B----4-:R-:W-:Y:S02]  /*0610*/  FFMA R6, R24, R10, R7 ;  /* 0x0000000a18067223 */ /* 0x010fe40000000007 */
[----:B------:R-:W4:Y:S04]  /*0620*/  LDG.E R7, desc[UR4][R26.64+0x8] ;  /* 0x000008041a077981 */ /* 0x000f28000c1e1900 */
[----:B------:R-:W2:Y:S04]  /*0630*/  LDG.E R10, desc[UR4][R26.64+0x14] ;  /* 0x000014041a0a7981 */ /* 0x000ea8000c1e1900 */
[----:B------:R-:W2:Y:S01]  /*0640*/  LDG.E R26, desc[UR4][R26.64+0x1c] ;  /* 0x00001c041a1a7981 */ /* 0x000ea2000c1e1900 */
[----:B------:R-:W-:-:S06]  /*0650*/  IMAD.WIDE R24, R25, 0x4, R16 ;  /* 0x0000000419187825 */ /* 0x000fcc00078e0210 */
[----:B------:R-:W2:Y:S04]  /*0660*/  LDG.E R25, desc[UR4][R24.64] ;  /* 0x0000000418197981 */ /* 0x000ea8000c1e1900 */
[----:B------:R0:W4:Y:S02]  /*0670*/  LDG.E R27, desc[UR4][R20.64] ;  /* 0x00000004141b7981 */ /* 0x000124000c1e1900 */
[----:B0-----:R-:W-:-:S06]  /*0680*/  IMAD.WIDE R20, R18, 0x4, R16 ;  /* 0x0000000412147825 */ /* 0x001fcc00078e0210 */
[----:B------:R-:W3:Y:S01]  /*0690*/  LDG.E R21, desc[UR4][R20.64] ;  /* 0x0000000414157981 */ /* 0x000ee2000c1e1900 */
[----:B-----5:R-:W-:-:S04]  /*06a0*/  IMAD.WIDE R22, R23, 0x4, R16 ;  /* 0x0000000417167825 */ /* 0x020fc800078e0210 */
[--C-:B------:R-:W-:Y:S02]  /*06b0*/  IMAD.WIDE R18, R19, 0x4, R16.reuse ;  /* 0x0000000413127825 */ /* 0x100fe400078e0210 */
[----:B------:R-:W2:Y:S02]  /*06c0*/  LDG.E R22, desc[UR4][R22.64] ;  /* 0x0000000416167981 */ /* 0x000ea4000c1e1900 */
[----:B------:R-:W-:Y:S02]  /*06d0*/  IMAD.WIDE R16, R29, 0x4, R16 ;  /* 0x000000041d107825 */ /* 0x000fe400078e0210 */
[----:B------:R-:W5:Y:S04]  /*06e0*/  LDG.E R18, desc[UR4][R18.64] ;  /* 0x0000000412127981 */ /* 0x000f68000c1e1900 */
[----:B------:R-:W5:Y:S01]  /*06f0*/  LDG.E R16, desc[UR4][R16.64] ;  /* 0x0000000410107981 */ /* 0x000f62000c1e1900 */
[----:B------:R-:W-:-:S04]  /*0700*/  IADD3 R2, PT, PT, R2, 0x10, RZ ;  /* 0x0000001002027810 */ /* 0x000fc80007ffe0ff */
[----:B------:R-:W-:Y:S02]  /*0710*/  ISETP.NE.AND P1, PT, R2, RZ, PT ;  /* 0x000000ff0200720c */ /* 0x000fe40003f25270 */
[----:B------:R-:W-:Y:S01]  /*0720*/  IADD3 R3, PT, PT, R3, 0x10, RZ ;  /* 0x0000001003037810 */ /* 0x000fe20007ffe0ff */
[----:B----4-:R-:W-:-:S04]  /*0730*/  FFMA R7, R7, R27, R6 ;  /* 0x0000001b07077223 */ /* 0x010fc80000000006 */
[----:B---3--:R-:W-:-:S04]  /*0740*/  FFMA R8, R8, R21, R7 ;  /* 0x0000001508087223 */ /* 0x008fc80000000007 */
[----:B--2---:R-:W-:-:S04]  /*0750*/  FFMA R9, R9, R22, R8 ;  /* 0x0000001609097223 */ /* 0x004fc80000000008 */
[----:B------:R-:W-:-:S04]  /*0760*/  FFMA R10, R10, R25, R9 ;  /* 0x000000190a0a7223 */ /* 0x000fc80000000009 */
[----:B-----5:R-:W-:-:S04]  /*0770*/  FFMA R11, R11, R18, R10 ;  /* 0x000000120b0b7223 */ /* 0x020fc8000000000a */
[----:B------:R-:W-:Y:S01]  /*0780*/  FFMA R6, R26, R16, R11 ;  /* 0x000000101a067223 */ /* 0x000fe2000000000b */
[----:B------:R-:W-:Y:S06]  /*0790*/  @P1 BRA `(.L_x_6) ;  /* 0xfffffff800a41947 */ /* 0x000fec000383ffff */
.L_x_5:
[----:B------:R-:W-:Y:S05]  /*07a0*/  BSYNC.RECONVERGENT B1 ;  /* 0x0000000000017941 */ /* 0x000fea0003800200 */
.L_x_4:
[----:B------:R-:W-:Y:S05]  /*07b0*/  @!P0 BRA `(.L_x_3) ;  /* 0x0000000400948947 */ /* 0x000fea0003800000 */
[----:B------:R-:W-:Y:S01]  /*07c0*/  ISETP.GE.U32.AND P0, PT, R5, 0x8, PT ;  /* 0x000000080500780c */ /* 0x000fe20003f06070 */
[----:B------:R-:W-:Y:S01]  /*07d0*/  BSSY.RECONVERGENT B1, `(.L_x_7) ;  /* 0x0000032000017945 */ /* 0x000fe20003800200 */
[----:B------:R-:W-:-:S04]  /*07e0*/  LOP3.LUT R24, R4, 0x7, RZ, 0xc0, !PT ;  /* 0x0000000704187812 */ /* 0x000fc800078ec0ff */
[----:B------:R-:W-:-:S07]  /*07f0*/  ISETP.NE.AND P1, PT, R24, RZ, PT ;  /* 0x000000ff1800720c */ /* 0x000fce0003f25270 */
[----:B------:R-:W-:Y:S06]  /*0800*/  @!P0 BRA `(.L_x_8) ;  /* 0x0000000000b88947 */ /* 0x000fec0003800000 */
[----:B------:R-:W0:Y:S08]  /*0810*/  LDC.64 R20, c[0x0][0x3a8] ;  /* 0x0000ea00ff147b82 */ /* 0x000e300000000a00 */
[----:B------:R-:W1:Y:S08]  /*0820*/  LDC.64 R10, c[0x0][0x3a0] ;  /* 0x0000e800ff0a7b82 */ /* 0x000e700000000a00 */
[----:B------:R-:W2:Y:S01]  /*0830*/  LDC.64 R8, c[0x0][0x398] ;  /* 0x0000e600ff087b82 */ /* 0x000ea20000000a00 */
[----:B0-----:R-:W-:-:S05]  /*0840*/  IMAD.WIDE R20, R3, 0x4, R20 ;  /* 0x0000000403147825 */ /* 0x001fca00078e0214 */
[----:B------:R-:W1:Y:S04]  /*0850*/  LDG.E R29, desc[UR4][R20.64] ;  /* 0x00000004141d7981 */ /* 0x000e68000c1e1900 */
[----:B------:R-:W3:Y:S04]  /*0860*/  LDG.E R27, desc[UR4][R20.64+0x4] ;  /* 0x00000404141b7981 */ /* 0x000ee8000c1e1900 */
[----:B------:R-:W4:Y:S04]  /*0870*/  LDG.E R25, desc[UR4][R20.64+0x8] ;  /* 0x0000080414197981 */ /* 0x000f28000c1e1900 */
[----:B------:R-:W5:Y:S04]  /*0880*/  LDG.E R13, desc[UR4][R20.64+0xc] ;  /* 0x00000c04140d7981 */ /* 0x000f68000c1e1900 */
[----:B------:R-:W5:Y:S04]  /*0890*/  LDG.E R15, desc[UR4][R20.64+0x10] ;  /* 0x00001004140f7981 */ /* 0x000f68000c1e1900 */
[----:B------:R-:W5:Y:S04]  /*08a0*/  LDG.E R17, desc[UR4][R20.64+0x14] ;  /* 0x0000140414117981 */ /* 0x000f68000c1e1900 */
[----:B------:R-:W5:Y:S04]  /*08b0*/  LDG.E R19, desc[UR4][R20.64+0x18] ;  /* 0x0000180414137981 */ /* 0x000f68000c1e1900 */
[----:B------:R4:W5:Y:S01]  /*08c0*/  LDG.E R23, desc[UR4][R20.64+0x1c] ;  /* 0x00001c0414177981 */ /* 0x000962000c1e1900 */
[----:B--2---:R-:W-:-:S05]  /*08d0*/  IMAD.WIDE R8, R3, 0x4, R8 ;  /* 0x0000000403087825 */ /* 0x004fca00078e0208 */
[----:B------:R-:W2:Y:S04]  /*08e0*/  LDG.E R7, desc[UR4][R8.64] ;  /* 0x0000000408077981 */ /* 0x000ea8000c1e1900 */
[----:B------:R-:W2:Y:S01]  /*08f0*/  LDG.E R22, desc[UR4][R8.64+0x8] ;  /* 0x0000080408167981 */ /* 0x000ea2000c1e1900 */
[----:B-1----:R-:W-:-:S04]  /*0900*/  IMAD.WIDE R28, R29, 0x4, R10 ;  /* 0x000000041d1c7825 */ /* 0x002fc800078e020a */
[--C-:B---3--:R-:W-:Y:S01]  /*0910*/  IMAD.WIDE R26, R27, 0x4, R10.reuse ;  /* 0x000000041b1a7825 */ /* 0x108fe200078e020a */
[----:B------:R-:W2:Y:S03]  /*0920*/  LDG.E R5, desc[UR4][R28.64] ;  /* 0x000000041c057981 */ /* 0x000ea6000c1e1900 */
[--C-:B----4-:R-:W-:Y:S01]  /*0930*/  IMAD.WIDE R20, R25, 0x4, R10.reuse ;  /* 0x0000000419147825 */ /* 0x110fe200078e020a */
[----:B------:R-:W3:Y:S04]  /*0940*/  LDG.E R2, desc[UR4][R26.64] ;  /* 0x000000041a027981 */ /* 0x000ee8000c1e1900 */
[----:B------:R-:W3:Y:S01]  /*0950*/  LDG.E R25, desc[UR4][R8.64+0x4] ;  /* 0x0000040408197981 */ /* 0x000ee2000c1e1900 */
[----:B-----5:R-:W-:-:S03]  /*0960*/  IMAD.WIDE R12, R13, 0x4, R10 ;  /* 0x000000040d0c7825 */ /* 0x020fc600078e020a */
[----:B------:R-:W4:Y:S01]  /*0970*/  LDG.E R21, desc[UR4][R20.64] ;  /* 0x0000000414157981 */ /* 0x000f22000c1e1900 */
[----:B------:R-:W-:-:S03]  /*0980*/  IMAD.WIDE R14, R15, 0x4, R10 ;  /* 0x000000040f0e7825 */ /* 0x000fc600078e020a */
[----:B------:R-:W5:Y:S01]  /*0990*/  LDG.E R13, desc[UR4][R12.64] ;  /* 0x000000040c0d7981 */ /* 0x000f62000c1e1900 */
[----:B------:R-:W-:-:S03]  /*09a0*/  IMAD.WIDE R16, R17, 0x4, R10 ;  /* 0x0000000411107825 */ /* 0x000fc600078e020a */
[----:B------:R-:W5:Y:S01]  /*09b0*/  LDG.E R28, desc[UR4][R8.64+0xc] ;  /* 0x00000c04081c7981 */ /* 0x000f62000c1e1900 */
[----:B------:R-:W-:-:S03]  /*09c0*/  IMAD.WIDE R18, R19, 0x4, R10 ;  /* 0x0000000413127825 */ /* 0x000fc600078e020a */
[----:B------:R-:W5:Y:S04]  /*09d0*/  LDG.E R14, desc[UR4][R14.64] ;  /* 0x000000040e0e7981 */ /* 0x000f68000c1e1900 */
[----:B------:R-:W5:Y:S01]  /*09e0*/  LDG.E R29, desc[UR4][R8.64+0x10] ;  /* 0x00001004081d7981 */ /* 0x000f62000c1e1900 */
[----:B------:R-:W-:-:S03]  /*09f0*/  IMAD.WIDE R10, R23, 0x4, R10 ;  /* 0x00000004170a7825 */ /* 0x000fc600078e020a */
[----:B------:R-:W5:Y:S04]  /*0a00*/  LDG.E R17, desc[UR4][R16.64] ;  /* 0x0000000410117981 */ /* 0x000f68000c1e1900 */
[----:B------:R-:W5:Y:S04]  /*0a10*/  LDG.E R26, desc[UR4][R8.64+0x14] ;  /* 0x00001404081a7981 */ /* 0x000f68000c1e1900 */
[----:B------:R-:W5:Y:S04]  /*0a20*/  LDG.E R18, desc[UR4][R18.64] ;  /* 0x0000000412127981 */ /* 0x000f68000c1e1900 */
[----:B------:R-:W5:Y:S04]  /*0a30*/  LDG.E R23, desc[UR4][R8.64+0x18] ;  /* 0x0000180408177981 */ /* 0x000f68000c1e1900 */
[----:B------:R-:W5:Y:S04]  /*0a40*/  LDG.E R12, desc[UR4][R8.64+0x1c] ;  /* 0x00001c04080c7981 */ /* 0x000f68000c1e1900 */
[----:B------:R-:W5:Y:S01]  /*0a50*/  LDG.E R10, desc[UR4][R10.64] ;  /* 0x000000040a0a7981 */ /* 0x000f62000c1e1900 */
[----:B------:R-:W-:Y:S01]  /*0a60*/  IADD3 R3, PT, PT, R3, 0x8, RZ ;  /* 0x0000000803037810 */ /* 0x000fe20007ffe0ff */
[----:B--2---:R-:W-:-:S04]  /*0a70*/  FFMA R6, R7, R5, R6 ;  /* 0x0000000507067223 */ /* 0x004fc80000000006 */
[----:B---3--:R-:W-:-:S04]  /*0a80*/  FFMA R25, R25, R2, R6 ;  /* 0x0000000219197223 */ /* 0x008fc80000000006 */
[----:B----4-:R-:W-:-:S04]  /*0a90*/  FFMA R21, R22, R21, R25 ;  /* 0x0000001516157223 */ /* 0x010fc80000000019 */
[----:B-----5:R-:W-:-:S04]  /*0aa0*/  FFMA R28, R28, R13, R21 ;  /* 0x0000000d1c1c7223 */ /* 0x020fc80000000015 */
[----:B------:R-:W-:-:S04]  /*0ab0*/  FFMA R29, R29, R14, R28 ;  /* 0x0000000e1d1d7223 */ /* 0x000fc8000000001c */
[----:B------:R-:W-:-:S04]  /*0ac0*/  FFMA R26, R26, R17, R29 ;  /* 0x000000111a1a7223 */ /* 0x000fc8000000001d */
[----:B------:R-:W-:-:S04]  /*0ad0*/  FFMA R23, R23, R18, R26 ;  /* 0x0000001217177223 */ /* 0x000fc8000000001a */
[----:B------:R-:W-:-:S07]  /*0ae0*/  FFMA R6, R12, R10, R23 ;  /* 0x0000000a0c067223 */ /* 0x000fce0000000017 */
.L_x_8:
[----:B------:R-:W-:Y:S05]  /*0af0*/  BSYNC.RECONVERGENT B1 ;  /* 0x0000000000017941 */ /* 0x000fea0003800200 */
.L_x_7:
[----:B------:R-:W-:Y:S05]  /*0b00*/  @!P1 BRA `(.L_x_3) ;  /* 0x0000000000c09947 */ /* 0x000fea0003800000 */
[----:B------:R-:W-:Y:S01]  /*0b10*/  ISETP.GE.U32.AND P0, PT, R24, 0x4, PT ;  /* 0x000000041800780c */ /* 0x000fe20003f06070 */
[----:B------:R-:W-:Y:S01]  /*0b20*/  BSSY.RECONVERGENT B1, `(.L_x_9) ;  /* 0x000001e000017945 */ /* 0x000fe20003800200 */
[----:B------:R-:W-:-:S04]  /*0b30*/  LOP3.LUT R4, R4, 0x3, RZ, 0xc0, !PT ;  /* 0x0000000304047812 */ /* 0x000fc800078ec0ff */
[----:B------:R-:W-:-:S07]  /*0b40*/  ISETP.NE.AND P1, PT, R4, RZ, PT ;  /* 0x000000ff0400720c */ /* 0x000fce0003f25270 */
[----:B------:R-:W-:Y:S06]  /*0b50*/  @!P0 BRA `(.L_x_10) ;  /* 0x0000000000688947 */ /* 0x000fec0003800000 */
[----:B------:R-:W0:Y:S08]  /*0b60*/  LDC.64 R8, c[0x0][0x3a8] ;  /* 0x0000ea00ff087b82 */ /* 0x000e300000000a00 */
[----:B------:R-:W1:Y:S01]  /*0b70*/  LDC.64 R10, c[0x0][0x398] ;  /* 0x0000e600ff0a7b82 */ /* 0x000e620000000a00 */
[----:B0-----:R-:W-:-:S07]  /*0b80*/  IMAD.WIDE R12, R3, 0x4, R8 ;  /* 0x00000004030c7825 */ /* 0x001fce00078e0208 */
[----:B------:R-:W0:Y:S01]  /*0b90*/  LDC.64 R8, c[0x0][0x3a0] ;  /* 0x0000e800ff087b82 */ /* 0x000e220000000a00 */
[----:B------:R-:W0:Y:S04]  /*0ba0*/  LDG.E R15, desc[UR4][R12.64] ;  /* 0x000000040c0f7981 */ /* 0x000e28000c1e1900 */
[----:B------:R-:W2:Y:S04]  /*0bb0*/  LDG.E R17, desc[UR4][R12.64+0x4] ;  /* 0x000004040c117981 */ /* 0x000ea8000c1e1900 */
[----:B------:R-:W3:Y:S04]  /*0bc0*/  LDG.E R19, desc[UR4][R12.64+0x8] ;  /* 0x000008040c137981 */ /* 0x000ee8000c1e1900 */
[----:B------:R-:W4:Y:S01]  /*0bd0*/  LDG.E R7, desc[UR4][R12.64+0xc] ;  /* 0x00000c040c077981 */ /* 0x000f22000c1e1900 */
[----:B-1----:R-:W-:-:S05]  /*0be0*/  IMAD.WIDE R10, R3, 0x4, R10 ;  /* 0x00000004030a7825 */ /* 0x002fca00078e020a */
[----:B------:R-:W5:Y:S04]  /*0bf0*/  LDG.E R5, desc[UR4][R10.64] ;  /* 0x000000040a057981 */ /* 0x000f68000c1e1900 */
[----:B------:R-:W5:Y:S04]  /*0c00*/  LDG.E R2, desc[UR4][R10.64+0x4] ;  /* 0x000004040a027981 */ /* 0x000f68000c1e1900 */
[----:B------:R-:W5:Y:S01]  /*0c10*/  LDG.E R13, desc[UR4][R10.64+0xc] ;  /* 0x00000c040a0d7981 */ /* 0x000f62000c1e1900 */
[----:B0-----:R-:W-:-:S04]  /*0c20*/  IMAD.WIDE R14, R15, 0x4, R8 ;  /* 0x000000040f0e7825 */ /* 0x001fc800078e0208 */
[--C-:B--2---:R-:W-:Y:S02]  /*0c30*/  IMAD.WIDE R16, R17, 0x4, R8.reuse ;  /* 0x0000000411107825 */ /* 0x104fe400078e0208 */
[----:B------:R-:W5:Y:S02]  /*0c40*/  LDG.E R14, desc[UR4][R14.64] ;  /* 0x000000040e0e7981 */ /* 0x000f64000c1e1900 */
[--C-:B---3--:R-:W-:Y:S02]  /*0c50*/  IMAD.WIDE R18, R19, 0x4, R8.reuse ;  /* 0x0000000413127825 */ /* 0x108fe400078e0208 */
[----:B------:R-:W2:Y:S02]  /*0c60*/  LDG.E R16, desc[UR4][R16.64] ;  /* 0x0000000410107981 */ /* 0x000ea4000c1e1900 */
[----:B----4-:R-:W-:Y:S02]  /*0c70*/  IMAD.WIDE R8, R7, 0x4, R8 ;  /* 0x0000000407087825 */ /* 0x010fe400078e0208 */
[----:B------:R-:W3:Y:S04]  /*0c80*/  LDG.E R18, desc[UR4][R18.64] ;  /* 0x0000000412127981 */ /* 0x000ee8000c1e1900 */
[----:B------:R-:W3:Y:S04]  /*0c90*/  LDG.E R7, desc[UR4][R10.64+0x8] ;  /* 0x000008040a077981 */ /* 0x000ee8000c1e1900 */
[----:B------:R-:W4:Y:S01]  /*0ca0*/  LDG.E R8, desc[UR4][R8.64] ;  /* 0x0000000408087981 */ /* 0x000f22000c1e1900 */
[----:B------:R-:W-:Y:S01]  /*0cb0*/  IADD3 R3, PT, PT, R3, 0x4, RZ ;  /* 0x0000000403037810 */ /* 0x000fe20007ffe0ff */
[----:B-----5:R-:W-:-:S04]  /*0cc0*/  FFMA R5, R5, R14, R6 ;  /* 0x0000000e05057223 */ /* 0x020fc80000000006 */
[----:B--2---:R-:W-:-:S04]  /*0cd0*/  FFMA R2, R2, R16, R5 ;  /* 0x0000001002027223 */ /* 0x004fc80000000005 */
[----:B---3--:R-:W-:-:S04]  /*0ce0*/  FFMA R2, R7, R18, R2 ;  /* 0x0000001207027223 */ /* 0x008fc80000000002 */
[----:B----4-:R-:W-:-:S07]  /*0cf0*/  FFMA R6, R13, R8, R2 ;  /* 0x000000080d067223 */ /* 0x010fce0000000002 */
.L_x_10:
[----:B------:R-:W-:Y:S05]  /*0d00*/  BSYNC.RECONVERGENT B1 ;  /* 0x0000000000017941 */ /* 0x000fea0003800200 */
.L_x_9:
[----:B------:R-:W-:Y:S05]  /*0d10*/  @!P1 BRA `(.L_x_3) ;  /* 0x00000000003c9947 */ /* 0x000fea0003800000 */
[----:B------:R-:W0:Y:S01]  /*0d20*/  LDC.64 R14, c[0x0][0x398] ;  /* 0x0000e600ff0e7b82 */ /* 0x000e220000000a00 */
[----:B------:R-:W-:-:S07]  /*0d30*/  IADD3 R2, PT, PT, -R4, RZ, RZ ;  /* 0x000000ff04027210 */ /* 0x000fce0007ffe1ff */
[----:B------:R-:W1:Y:S08]  /*0d40*/  LDC.64 R16, c[0x0][0x3a0] ;  /* 0x0000e800ff107b82 */ /* 0x000e700000000a00 */
[----:B------:R-:W2:Y:S02]  /*0d50*/  LDC.64 R12, c[0x0][0x3a8] ;  /* 0x0000ea00ff0c7b82 */ /* 0x000ea40000000a00 */
.L_x_11:
[----:B--2---:R-:W-:-:S06]  /*0d60*/  IMAD.WIDE R4, R3, 0x4, R12 ;  /* 0x0000000403047825 */ /* 0x004fcc00078e020c */
[----:B------:R-:W1:Y:S01]  /*0d70*/  LDG.E R5, desc[UR4][R4.64] ;  /* 0x0000000404057981 */ /* 0x000e62000c1e1900 */
[----:B0-----:R-:W-:-:S06]  /*0d80*/  IMAD.WIDE R8, R3, 0x4, R14 ;  /* 0x0000000403087825 */ /* 0x001fcc00078e020e */
[----:B------:R-:W2:Y:S01]  /*0d90*/  LDG.E R9, desc[UR4][R8.64] ;  /* 0x0000000408097981 */ /* 0x000ea2000c1e1900 */
[----:B------:R-:W-:Y:S01]  /*0da0*/  IADD3 R2, PT, PT, R2, 0x1, RZ ;  /* 0x0000000102027810 */ /* 0x000fe20007ffe0ff */
[----:B-1----:R-:W-:-:S06]  /*0db0*/  IMAD.WIDE R10, R5, 0x4, R16 ;  /* 0x00000004050a7825 */ /* 0x002fcc00078e0210 */
[----:B------:R-:W2:Y:S01]  /*0dc0*/  LDG.E R10, desc[UR4][R10.64] ;  /* 0x000000040a0a7981 */ /* 0x000ea2000c1e1900 */
[----:B------:R-:W-:Y:S02]  /*0dd0*/  ISETP.NE.AND P0, PT, R2, RZ, PT ;  /* 0x000000ff0200720c */ /* 0x000fe40003f05270 */
[----:B------:R-:W-:Y:S01]  /*0de0*/  IADD3 R3, PT, PT, R3, 0x1, RZ ;  /* 0x0000000103037810 */ /* 0x000fe20007ffe0ff */
[----:B--2---:R-:W-:-:S10]  /*0df0*/  FFMA R6, R9, R10, R6 ;  /* 0x0000000a09067223 */ /* 0x004fd40000000006 */
[----:B------:R-:W-:Y:S05]  /*0e00*/  @P0 BRA `(.L_x_11) ;  /* 0xfffffffc00d40947 */ /* 0x000fea000383ffff */
.L_x_3:
[----:B------:R-:W-:Y:S05]  /*0e10*/  BSYNC.RECONVERGENT B0 ;  /* 0x0000000000007941 */ /* 0x000fea0003800200 */
.L_x_2:
[----:B------:R-:W0:Y:S02]  /*0e20*/  LDC.64 R2, c[0x0][0x390] ;  /* 0x0000e400ff027b82 */ /* 0x000e240000000a00 */
[----:B0-----:R-:W-:-:S05]  /*0e30*/  IMAD.WIDE R2, R0, 0x4, R2 ;  /* 0x0000000400027825 */ /* 0x001fca00078e0202 */
[----:B------:R-:W2:Y:S02]  /*0e40*/  LDG.E R5, desc[UR4][R2.64] ;  /* 0x0000000402057981 */ /* 0x000ea4000c1e1900 */
[----:B--2---:R-:W-:-:S05]  /*0e50*/  FADD R5, R5, R6 ;  /* 0x0000000605057221 */ /* 0x004fca0000000000 */
[----:B------:R-:W-:Y:S01]  /*0e60*/  STG.E desc[UR4][R2.64], R5 ;  /* 0x0000000502007986 */ /* 0x000fe2000c101904 */
[----:B------:R-:W-:Y:S05]  /*0e70*/  EXIT ;  /* 0x000000000000794d */ /* 0x000fea0003800000 */
.L_x_12:
        /* <DEDUP_REMOVED lines=16> */
.L_x_14:


//--------------------- .nv.shared.reserved.0     --------------------------
	.section	.nv.shared.reserved.0,"aw",@nobits
	.weak		__nv_reservedSMEM_offset_0_alias
	.size		__nv_reservedSMEM_offset_0_alias, 0, 64
	.other		__nv_reservedSMEM_offset_0_alias,@"STO_CUDA_RESERVED_SHARED STV_DEFAULT"
__nv_reservedSMEM_offset_0_alias:
	.zero		0
	.zero		64


//--------------------- .nv.constant0._Z4spmviPiPfS0_S0_S_ --------------------------
	.section	.nv.constant0._Z4spmviPiPfS0_S0_S_,"a",@progbits
	.sectionflags	@""
	.align	4
.nv.constant0._Z4spmviPiPfS0_S0_S_:
	.zero		944


//--------------------- .nv.constant0._Z22spmv_csr_scalar_kerneliPiPfS0_S0_S_ --------------------------
	.section	.nv.constant0._Z22spmv_csr_scalar_kerneliPiPfS0_S0_S_,"a",@progbits
	.sectionflags	@""
	.align	4
.nv.constant0._Z22spmv_csr_scalar_kerneliPiPfS0_S0_S_:
	.zero		944


//--------------------- SYMBOLS --------------------------

	.type		.nv.reservedSmem.offset0,@object
	.size		.nv.reservedSmem.offset0,0x4
